//
// Generated by NVIDIA NVVM Compiler
//
// Compiler Build ID: CL-36424714
// Cuda compilation tools, release 13.0, V13.0.88
// Based on NVVM 20.0.0
//

.version 9.0
.target sm_100
.address_size 64

	// .globl	_Z10AddVectorsPKfS0_Pfi

.visible .entry _Z10AddVectorsPKfS0_Pfi(
	.param .u64 .ptr .align 1 _Z10AddVectorsPKfS0_Pfi_param_0,
	.param .u64 .ptr .align 1 _Z10AddVectorsPKfS0_Pfi_param_1,
	.param .u64 .ptr .align 1 _Z10AddVectorsPKfS0_Pfi_param_2,
	.param .u32 _Z10AddVectorsPKfS0_Pfi_param_3
)
{
	.reg .pred 	%p<3>;
	.reg .b32 	%r<12>;
	.reg .b32 	%f<4>;
	.reg .b64 	%rd<11>;

	ld.param.u64 	%rd4, [_Z10AddVectorsPKfS0_Pfi_param_0];
	ld.param.u64 	%rd5, [_Z10AddVectorsPKfS0_Pfi_param_1];
	ld.param.u64 	%rd6, [_Z10AddVectorsPKfS0_Pfi_param_2];
	ld.param.u32 	%r5, [_Z10AddVectorsPKfS0_Pfi_param_3];
	mov.u32 	%r6, %ctaid.x;
	mov.u32 	%r7, %ntid.x;
	mov.u32 	%r8, %tid.x;
	mad.lo.s32 	%r11, %r6, %r7, %r8;
	mov.u32 	%r9, %nctaid.x;
	mul.lo.s32 	%r10, %r7, %r9;
	mul.lo.s32 	%r2, %r10, %r5;
	setp.ge.u32 	%p1, %r11, %r2;
	@%p1 bra 	$L__BB0_3;
	cvta.to.global.u64 	%rd1, %rd4;
	cvta.to.global.u64 	%rd2, %rd5;
	cvta.to.global.u64 	%rd3, %rd6;
$L__BB0_2:
	mul.wide.s32 	%rd7, %r11, 4;
	add.s64 	%rd8, %rd1, %rd7;
	ld.global.f32 	%f1, [%rd8];
	add.s64 	%rd9, %rd2, %rd7;
	ld.global.f32 	%f2, [%rd9];
	add.f32 	%f3, %f1, %f2;
	add.s64 	%rd10, %rd3, %rd7;
	st.global.f32 	[%rd10], %f3;
	add.s32 	%r11, %r11, %r5;
	setp.lt.u32 	%p2, %r11, %r2;
	@%p2 bra 	$L__BB0_2;
$L__BB0_3:
	ret;

}


// ===== COMPILED SASS (sm_100) =====

	.target	sm_100

	.elftype	@"ET_EXEC"


//--------------------- .note.nv.tkinfo           --------------------------
	.section	.note.nv.tkinfo,"",@"SHT_NOTE"
	.sectionflags	@"SHF_NOTE_NV_TKINFO"
	.tkinfo
        /*0018*/ 	.word	0x00000002
        /*0030*/ 	.string	""
        /*0030*/ 	.string	"ptxas"
        /*0030*/ 	.string	"Cuda compilation tools, release 13.0, V13.0.88"
        /*0030*/ 	.string	"Build cuda_13.0.r13.0/compiler.36424714_0"
        /*0030*/ 	.string	"-arch sm_100 -m 64 "



//--------------------- .note.nv.cuinfo           --------------------------
	.section	.note.nv.cuinfo,"",@"SHT_NOTE"
	.sectionflags	@"SHF_NOTE_NV_CUINFO"
        /*0018*/ 	.short	0x0002
        /*001a*/ 	.short	0x0064
        /*001c*/ 	.short	0x0082
	.zero		2


//--------------------- .nv.info                  --------------------------
	.section	.nv.info,"",@"SHT_CUDA_INFO"
	.align	4


	//----- nvinfo : EIATTR_REGCOUNT
	.align		4
        /*0000*/ 	.byte	0x04, 0x2f
        /*0002*/ 	.short	(.L_1 - .L_0)
	.align		4
.L_0:
        /*0004*/ 	.word	index@(_Z10AddVectorsPKfS0_Pfi)
        /*0008*/ 	.word	0x00000016


	//----- nvinfo : EIATTR_FRAME_SIZE
	.align		4
.L_1:
        /*000c*/ 	.byte	0x04, 0x11
        /*000e*/ 	.short	(.L_3 - .L_2)
	.align		4
.L_2:
        /*0010*/ 	.word	index@(_Z10AddVectorsPKfS0_Pfi)
        /*0014*/ 	.word	0x00000000


	//----- nvinfo : EIATTR_MIN_STACK_SIZE
	.align		4
.L_3:
        /*0018*/ 	.byte	0x04, 0x12
        /*001a*/ 	.short	(.L_5 - .L_4)
	.align		4
.L_4:
        /*001c*/ 	.word	index@(_Z10AddVectorsPKfS0_Pfi)
        /*0020*/ 	.word	0x00000000
.L_5:


//--------------------- .nv.compat                --------------------------
	.section	.nv.compat,"",@"SHT_CUDA_COMPAT_INFO"
	.align	4
        /*0000*/ 	.byte	0x02, 0x09, 0x00, 0x00, 0x02, 0x02, 0x01, 0x00, 0x02, 0x05, 0x05, 0x00, 0x03, 0x07, 0x01, 0x01
        /*0010*/ 	.byte	0x02, 0x03, 0x00, 0x00, 0x02, 0x06, 0x01, 0x00, 0x04, 0x0b, 0x08, 0x00, 0x09, 0x00, 0x00, 0x00
        /*0020*/ 	.byte	0x00, 0x00, 0x00, 0x00


//--------------------- .nv.info._Z10AddVectorsPKfS0_Pfi --------------------------
	.section	.nv.info._Z10AddVectorsPKfS0_Pfi,"",@"SHT_CUDA_INFO"
	.sectionflags	@""
	.align	4


	//----- nvinfo : EIATTR_CUDA_API_VERSION
	.align		4
        /*0000*/ 	.byte	0x04, 0x37
        /*0002*/ 	.short	(.L_7 - .L_6)
.L_6:
        /*0004*/ 	.word	0x00000082


	//----- nvinfo : EIATTR_KPARAM_INFO
	.align		4
.L_7:
        /*0008*/ 	.byte	0x04, 0x17
        /*000a*/ 	.short	(.L_9 - .L_8)
.L_8:
        /*000c*/ 	.word	0x00000000
        /*0010*/ 	.short	0x0003
        /*0012*/ 	.short	0x0018
        /*0014*/ 	.byte	0x00, 0xf0, 0x11, 0x00


	//----- nvinfo : EIATTR_KPARAM_INFO
	.align		4
.L_9:
        /*0018*/ 	.byte	0x04, 0x17
        /*001a*/ 	.short	(.L_11 - .L_10)
.L_10:
        /*001c*/ 	.word	0x00000000
        /*0020*/ 	.short	0x0002
        /*0022*/ 	.short	0x0010
        /*0024*/ 	.byte	0x00, 0xf5, 0x21, 0x00


	//----- nvinfo : EIATTR_KPARAM_INFO
	.align		4
.L_11:
        /*0028*/ 	.byte	0x04, 0x17
        /*002a*/ 	.short	(.L_13 - .L_12)
.L_12:
        /*002c*/ 	.word	0x00000000
        /*0030*/ 	.short	0x0001
        /*0032*/ 	.short	0x0008
        /*0034*/ 	.byte	0x00, 0xf5, 0x21, 0x00


	//----- nvinfo : EIATTR_KPARAM_INFO
	.align		4
.L_13:
        /*0038*/ 	.byte	0x04, 0x17
        /*003a*/ 	.short	(.L_15 - .L_14)
.L_14:
        /*003c*/ 	.word	0x00000000
        /*0040*/ 	.short	0x0000
        /*0042*/ 	.short	0x0000
        /*0044*/ 	.byte	0x00, 0xf5, 0x21, 0x00


	//----- nvinfo : EIATTR_SPARSE_MMA_MASK
	.align		4
.L_15:
        /*0048*/ 	.byte	0x03, 0x50
        /*004a*/ 	.short	0x0000


	//----- nvinfo : EIATTR_MAXREG_COUNT
	.align		4
        /*004c*/ 	.byte	0x03, 0x1b
        /*004e*/ 	.short	0x00ff


	//----- nvinfo : EIATTR_MERCURY_ISA_VERSION
	.align		4
        /*0050*/ 	.byte	0x03, 0x5f
        /*0052*/ 	.short	0x0101


	//----- nvinfo : EIATTR_VRC_CTA_INIT_COUNT
	.align		4
        /*0054*/ 	.byte	0x02, 0x4a
	.zero		1
	.zero		1


	//----- nvinfo : EIATTR_EXIT_INSTR_OFFSETS
	.align		4
        /*0058*/ 	.byte	0x04, 0x1c
        /*005a*/ 	.short	(.L_17 - .L_16)


	//   ....[0]....
.L_16:
        /*005c*/ 	.word	0x000000a0


	//   ....[1]....
        /*0060*/ 	.word	0x000001d0


	//----- nvinfo : EIATTR_CRS_STACK_SIZE
	.align		4
.L_17:
        /*0064*/ 	.byte	0x04, 0x1e
        /*0066*/ 	.short	(.L_19 - .L_18)
.L_18:
        /*0068*/ 	.word	0x00000000


	//----- nvinfo : EIATTR_CBANK_PARAM_SIZE
	.align		4
.L_19:
        /*006c*/ 	.byte	0x03, 0x19
        /*006e*/ 	.short	0x001c


	//----- nvinfo : EIATTR_PARAM_CBANK
	.align		4
        /*0070*/ 	.byte	0x04, 0x0a
        /*0072*/ 	.short	(.L_21 - .L_20)
	.align		4
.L_20:
        /*0074*/ 	.word	index@(.nv.constant0._Z10AddVectorsPKfS0_Pfi)
        /*0078*/ 	.short	0x0380
        /*007a*/ 	.short	0x001c


	//----- nvinfo : EIATTR_SW_WAR
	.align		4
.L_21:
        /*007c*/ 	.byte	0x04, 0x36
        /*007e*/ 	.short	(.L_23 - .L_22)
.L_22:
        /*0080*/ 	.word	0x00000008
.L_23:


//--------------------- .nv.callgraph             --------------------------
	.section	.nv.callgraph,"",@"SHT_CUDA_CALLGRAPH"
	.align	4
	.sectionentsize	8
	.align		4
        /*0000*/ 	.word	0x00000000
	.align		4
        /*0004*/ 	.word	0xffffffff
	.align		4
        /*0008*/ 	.word	0x00000000
	.align		4
        /*000c*/ 	.word	0xfffffffe
	.align		4
        /*0010*/ 	.word	0x00000000
	.align		4
        /*0014*/ 	.word	0xfffffffd
	.align		4
        /*0018*/ 	.word	0x00000000
	.align		4
        /*001c*/ 	.word	0xfffffffc


//--------------------- .text._Z10AddVectorsPKfS0_Pfi --------------------------
	.section	.text._Z10AddVectorsPKfS0_Pfi,"ax",@progbits
	.align	128
        .global         _Z10AddVectorsPKfS0_Pfi
        .type           _Z10AddVectorsPKfS0_Pfi,@function
        .size           _Z10AddVectorsPKfS0_Pfi,(.L_x_2 - _Z10AddVectorsPKfS0_Pfi)
        .other          _Z10AddVectorsPKfS0_Pfi,@"STO_CUDA_ENTRY STV_DEFAULT"
_Z10AddVectorsPKfS0_Pfi:
.text._Z10AddVectorsPKfS0_Pfi:
[----:B------:R-:W-:Y:S01]  /*0000*/  LDC R1, c[0x0][0x37c] ;  /* 0x0000df00ff017b82 */ /* 0x000fe20000000800 */
[----:B------:R-:W0:Y:S07]  /*0010*/  S2R R3, SR_TID.X ;  /* 0x0000000000037919 */ /* 0x000e2e0000002100 */
[----:B------:R-:W1:Y:S01]  /*0020*/  LDC R0, c[0x0][0x360] ;  /* 0x0000d800ff007b82 */ /* 0x000e620000000800 */
[----:B------:R-:W1:Y:S01]  /*0030*/  LDCU UR5, c[0x0][0x370] ;  /* 0x00006e00ff0577ac */ /* 0x000e620008000800 */
[----:B------:R-:W2:Y:S06]  /*0040*/  LDCU UR6, c[0x0][0x398] ;  /* 0x00007300ff0677ac */ /* 0x000eac0008000800 */
[----:B------:R-:W0:Y:S01]  /*0050*/  S2UR UR4, SR_CTAID.X ;  /* 0x00000000000479c3 */ /* 0x000e220000002500 */
[----:B-1----:R-:W-:-:S04]  /*0060*/  IMAD R2, R0, UR5, RZ ;  /* 0x0000000500027c24 */ /* 0x002fc8000f8e02ff */
[----:B--2---:R-:W-:Y:S02]  /*0070*/  IMAD R15, R2, UR6, RZ ;  /* 0x00000006020f7c24 */ /* 0x004fe4000f8e02ff */
[----:B0-----:R-:W-:-:S05]  /*0080*/  IMAD R0, R0, UR4, R3 ;  /* 0x0000000400007c24 */ /* 0x001fca000f8e0203 */
[----:B------:R-:W-:-:S13]  /*0090*/  ISETP.GE.U32.AND P0, PT, R0, R15, PT ;  /* 0x0000000f0000720c */ /* 0x000fda0003f06070 */
[----:B------:R-:W-:Y:S05]  /*00a0*/  @P0 EXIT ;  /* 0x000000000000094d */ /* 0x000fea0003800000 */
[----:B------:R-:W0:Y:S08]  /*00b0*/  LDC.64 R18, c[0x0][0x358] ;  /* 0x0000d600ff127b82 */ /* 0x000e300000000a00 */
[----:B------:R-:W1:Y:S08]  /*00c0*/  LDC.64 R12, c[0x0][0x390] ;  /* 0x0000e400ff0c7b82 */ /* 0x000e700000000a00 */
[----:B------:R-:W2:Y:S08]  /*00d0*/  LDC.64 R8, c[0x0][0x380] ;  /* 0x0000e000ff087b82 */ /* 0x000eb00000000a00 */
[----:B------:R-:W3:Y:S02]  /*00e0*/  LDC.64 R10, c[0x0][0x388] ;  /* 0x0000e200ff0a7b82 */ /* 0x000ee40000000a00 */
.L_x_0:
[----:B0-----:R-:W-:Y:S01]  /*00f0*/  R2UR UR4, R18 ;  /* 0x00000000120472ca */ /* 0x001fe200000e0000 */
[----:B--2---:R-:W-:Y:S01]  /*0100*/  IMAD.WIDE R2, R0, 0x4, R8 ;  /* 0x0000000400027825 */ /* 0x004fe200078e0208 */
[C---:B------:R-:W-:Y:S02]  /*0110*/  R2UR UR5, R19.reuse ;  /* 0x00000000130572ca */ /* 0x040fe400000e0000 */
[----:B------:R-:W-:Y:S01]  /*0120*/  R2UR UR8, R18 ;  /* 0x00000000120872ca */ /* 0x000fe200000e0000 */
[----:B---3--:R-:W-:Y:S01]  /*0130*/  IMAD.WIDE R4, R0, 0x4, R10 ;  /* 0x0000000400047825 */ /* 0x008fe200078e020a */
[----:B------:R-:W-:-:S09]  /*0140*/  R2UR UR9, R19 ;  /* 0x00000000130972ca */ /* 0x000fd200000e0000 */
[----:B------:R-:W2:Y:S04]  /*0150*/  LDG.E R2, desc[UR4][R2.64] ;  /* 0x0000000402027981 */ /* 0x000ea8000c1e1900 */
[----:B------:R-:W2:Y:S01]  /*0160*/  LDG.E R5, desc[UR8][R4.64] ;  /* 0x0000000804057981 */ /* 0x000ea2000c1e1900 */
[C---:B-1--4-:R-:W-:Y:S01]  /*0170*/  IMAD.WIDE R6, R0.reuse, 0x4, R12 ;  /* 0x0000000400067825 */ /* 0x052fe200078e020c */
[----:B------:R-:W-:-:S04]  /*0180*/  IADD3 R0, PT, PT, R0, UR6, RZ ;  /* 0x0000000600007c10 */ /* 0x000fc8000fffe0ff */
[----:B------:R-:W-:Y:S01]  /*0190*/  ISETP.GE.U32.AND P0, PT, R0, R15, PT ;  /* 0x0000000f0000720c */ /* 0x000fe20003f06070 */
[----:B--2---:R-:W-:-:S05]  /*01a0*/  FADD R17, R2, R5 ;  /* 0x0000000502117221 */ /* 0x004fca0000000000 */
[----:B------:R4:W-:Y:S07]  /*01b0*/  STG.E desc[UR4][R6.64], R17 ;  /* 0x0000001106007986 */ /* 0x0009ee000c101904 */
[----:B------:R-:W-:Y:S05]  /*01c0*/  @!P0 BRA `(.L_x_0) ;  /* 0xfffffffc00c88947 */ /* 0x000fea000383ffff */
[----:B------:R-:W-:Y:S05]  /*01d0*/  EXIT ;  /* 0x000000000000794d */ /* 0x000fea0003800000 */
.L_x_1:
[----:B------:R-:W-:-:S00]  /*01e0*/  BRA `(.L_x_1) ;  /* 0xfffffffc00fc7947 */ /* 0x000fc0000383ffff */
[----:B------:R-:W-:-:S00]  /*01f0*/  NOP ;  /* 0x0000000000007918 */ /* 0x000fc00000000000 */
        /* <DEDUP_REMOVED lines=8> */
.L_x_2:


//--------------------- .nv.shared.reserved.0     --------------------------
	.section	.nv.shared.reserved.0,"aw",@nobits
	.weak		__nv_reservedSMEM_offset_0_alias
	.size		__nv_reservedSMEM_offset_0_alias, 0, 64
	.other		__nv_reservedSMEM_offset_0_alias,@"STO_CUDA_RESERVED_SHARED STV_DEFAULT"
__nv_reservedSMEM_offset_0_alias:
	.zero		0
	.zero		64


//--------------------- .nv.constant0._Z10AddVectorsPKfS0_Pfi --------------------------
	.section	.nv.constant0._Z10AddVectorsPKfS0_Pfi,"a",@progbits
	.sectionflags	@""
	.align	4
.nv.constant0._Z10AddVectorsPKfS0_Pfi:
	.zero		924


//--------------------- SYMBOLS --------------------------

	.type		.nv.reservedSmem.offset0,@object
	.size		.nv.reservedSmem.offset0,0x4
